//
// Generated by NVIDIA NVVM Compiler
//
// Compiler Build ID: CL-36424714
// Cuda compilation tools, release 13.0, V13.0.88
// Based on NVVM 20.0.0
//

.version 9.0
.target sm_100
.address_size 64

	// .globl	_Z5kmainPj
.global .align 4 .u32 flag;
.global .align 4 .u32 lock;

.visible .entry _Z5kmainPj(
	.param .u64 .ptr .align 1 _Z5kmainPj_param_0
)
{
	.reg .pred 	%p<7>;
	.reg .b32 	%r<16>;
	.reg .b64 	%rd<3>;

	ld.param.u64 	%rd2, [_Z5kmainPj_param_0];
	cvta.to.global.u64 	%rd1, %rd2;
	atom.relaxed.global.cas.b32 	%r1, [lock], 0, 1;
	setp.eq.s32 	%p1, %r1, 0;
	@%p1 bra 	$L__BB0_2;
$L__BB0_1:
	membar.gl;
	atom.relaxed.global.cas.b32 	%r2, [lock], 0, 1;
	setp.ne.s32 	%p2, %r2, 0;
	@%p2 bra 	$L__BB0_1;
$L__BB0_2:
	ld.global.u32 	%r3, [%rd1];
	add.s32 	%r4, %r3, 1;
	st.global.u32 	[%rd1], %r4;
	membar.gl;
	atom.global.exch.b32 	%r5, [lock], 0;
	atom.relaxed.global.cas.b32 	%r6, [lock], 0, 1;
	setp.eq.s32 	%p3, %r6, 0;
	@%p3 bra 	$L__BB0_4;
$L__BB0_3:
	membar.gl;
	atom.relaxed.global.cas.b32 	%r7, [lock], 0, 1;
	setp.ne.s32 	%p4, %r7, 0;
	@%p4 bra 	$L__BB0_3;
$L__BB0_4:
	ld.global.u32 	%r8, [%rd1];
	shl.b32 	%r9, %r8, 1;
	st.global.u32 	[%rd1], %r9;
	membar.gl;
	atom.global.exch.b32 	%r10, [lock], 0;
	atom.relaxed.global.cas.b32 	%r11, [lock], 0, 1;
	setp.eq.s32 	%p5, %r11, 0;
	@%p5 bra 	$L__BB0_6;
$L__BB0_5:
	membar.gl;
	atom.relaxed.global.cas.b32 	%r12, [lock], 0, 1;
	setp.ne.s32 	%p6, %r12, 0;
	@%p6 bra 	$L__BB0_5;
$L__BB0_6:
	ld.global.u32 	%r13, [%rd1];
	add.s32 	%r14, %r13, 3;
	st.global.u32 	[%rd1], %r14;
	membar.gl;
	atom.global.exch.b32 	%r15, [lock], 0;
	ret;

}


// ===== COMPILED SASS (sm_100) =====

	.target	sm_100

	.elftype	@"ET_EXEC"


//--------------------- .note.nv.tkinfo           --------------------------
	.section	.note.nv.tkinfo,"",@"SHT_NOTE"
	.sectionflags	@"SHF_NOTE_NV_TKINFO"
	.tkinfo
        /*0018*/ 	.word	0x00000002
        /*0030*/ 	.string	""
        /*0030*/ 	.string	"ptxas"
        /*0030*/ 	.string	"Cuda compilation tools, release 13.0, V13.0.88"
        /*0030*/ 	.string	"Build cuda_13.0.r13.0/compiler.36424714_0"
        /*0030*/ 	.string	"-arch sm_100 -m 64 "



//--------------------- .note.nv.cuinfo           --------------------------
	.section	.note.nv.cuinfo,"",@"SHT_NOTE"
	.sectionflags	@"SHF_NOTE_NV_CUINFO"
        /*0018*/ 	.short	0x0002
        /*001a*/ 	.short	0x0064
        /*001c*/ 	.short	0x0082
	.zero		2


//--------------------- .nv.info                  --------------------------
	.section	.nv.info,"",@"SHT_CUDA_INFO"
	.align	4


	//----- nvinfo : EIATTR_REGCOUNT
	.align		4
        /*0000*/ 	.byte	0x04, 0x2f
        /*0002*/ 	.short	(.L_3 - .L_2)
	.align		4
.L_2:
        /*0004*/ 	.word	index@(_Z5kmainPj)
        /*0008*/ 	.word	0x0000000c


	//----- nvinfo : EIATTR_FRAME_SIZE
	.align		4
.L_3:
        /*000c*/ 	.byte	0x04, 0x11
        /*000e*/ 	.short	(.L_5 - .L_4)
	.align		4
.L_4:
        /*0010*/ 	.word	index@(_Z5kmainPj)
        /*0014*/ 	.word	0x00000000


	//----- nvinfo : EIATTR_MIN_STACK_SIZE
	.align		4
.L_5:
        /*0018*/ 	.byte	0x04, 0x12
        /*001a*/ 	.short	(.L_7 - .L_6)
	.align		4
.L_6:
        /*001c*/ 	.word	index@(_Z5kmainPj)
        /*0020*/ 	.word	0x00000000
.L_7:


//--------------------- .nv.compat                --------------------------
	.section	.nv.compat,"",@"SHT_CUDA_COMPAT_INFO"
	.align	4
        /*0000*/ 	.byte	0x02, 0x09, 0x00, 0x00, 0x02, 0x02, 0x01, 0x00, 0x02, 0x05, 0x05, 0x00, 0x03, 0x07, 0x01, 0x01
        /*0010*/ 	.byte	0x02, 0x03, 0x00, 0x00, 0x02, 0x06, 0x01, 0x00, 0x04, 0x0b, 0x08, 0x00, 0x09, 0x00, 0x00, 0x00
        /*0020*/ 	.byte	0x00, 0x00, 0x00, 0x00


//--------------------- .nv.info._Z5kmainPj       --------------------------
	.section	.nv.info._Z5kmainPj,"",@"SHT_CUDA_INFO"
	.sectionflags	@""
	.align	4


	//----- nvinfo : EIATTR_CUDA_API_VERSION
	.align		4
        /*0000*/ 	.byte	0x04, 0x37
        /*0002*/ 	.short	(.L_9 - .L_8)
.L_8:
        /*0004*/ 	.word	0x00000082


	//----- nvinfo : EIATTR_KPARAM_INFO
	.align		4
.L_9:
        /*0008*/ 	.byte	0x04, 0x17
        /*000a*/ 	.short	(.L_11 - .L_10)
.L_10:
        /*000c*/ 	.word	0x00000000
        /*0010*/ 	.short	0x0000
        /*0012*/ 	.short	0x0000
        /*0014*/ 	.byte	0x00, 0xf5, 0x21, 0x00


	//----- nvinfo : EIATTR_SPARSE_MMA_MASK
	.align		4
.L_11:
        /*0018*/ 	.byte	0x03, 0x50
        /*001a*/ 	.short	0x0000


	//----- nvinfo : EIATTR_MAXREG_COUNT
	.align		4
        /*001c*/ 	.byte	0x03, 0x1b
        /*001e*/ 	.short	0x00ff


	//----- nvinfo : EIATTR_MERCURY_ISA_VERSION
	.align		4
        /*0020*/ 	.byte	0x03, 0x5f
        /*0022*/ 	.short	0x0101


	//----- nvinfo : EIATTR_VRC_CTA_INIT_COUNT
	.align		4
        /*0024*/ 	.byte	0x02, 0x4a
	.zero		1
	.zero		1


	//----- nvinfo : EIATTR_EXIT_INSTR_OFFSETS
	.align		4
        /*0028*/ 	.byte	0x04, 0x1c
        /*002a*/ 	.short	(.L_13 - .L_12)


	//   ....[0]....
.L_12:
        /*002c*/ 	.word	0x00000580


	//----- nvinfo : EIATTR_CRS_STACK_SIZE
	.align		4
.L_13:
        /*0030*/ 	.byte	0x04, 0x1e
        /*0032*/ 	.short	(.L_15 - .L_14)
.L_14:
        /*0034*/ 	.word	0x00000000


	//----- nvinfo : EIATTR_CBANK_PARAM_SIZE
	.align		4
.L_15:
        /*0038*/ 	.byte	0x03, 0x19
        /*003a*/ 	.short	0x0008


	//----- nvinfo : EIATTR_PARAM_CBANK
	.align		4
        /*003c*/ 	.byte	0x04, 0x0a
        /*003e*/ 	.short	(.L_17 - .L_16)
	.align		4
.L_16:
        /*0040*/ 	.word	index@(.nv.constant0._Z5kmainPj)
        /*0044*/ 	.short	0x0380
        /*0046*/ 	.short	0x0008


	//----- nvinfo : EIATTR_SW_WAR
	.align		4
.L_17:
        /*0048*/ 	.byte	0x04, 0x36
        /*004a*/ 	.short	(.L_19 - .L_18)
.L_18:
        /*004c*/ 	.word	0x00000008
.L_19:


//--------------------- .nv.callgraph             --------------------------
	.section	.nv.callgraph,"",@"SHT_CUDA_CALLGRAPH"
	.align	4
	.sectionentsize	8
	.align		4
        /*0000*/ 	.word	0x00000000
	.align		4
        /*0004*/ 	.word	0xffffffff
	.align		4
        /*0008*/ 	.word	0x00000000
	.align		4
        /*000c*/ 	.word	0xfffffffe
	.align		4
        /*0010*/ 	.word	0x00000000
	.align		4
        /*0014*/ 	.word	0xfffffffd
	.align		4
        /*0018*/ 	.word	0x00000000
	.align		4
        /*001c*/ 	.word	0xfffffffc


//--------------------- .nv.constant4             --------------------------
	.section	.nv.constant4,"a",@progbits
	.align	8
	.align		8
.nv.constant4:
        /*0000*/ 	.dword	flag
	.align		8
        /*0008*/ 	.dword	lock


//--------------------- .text._Z5kmainPj          --------------------------
	.section	.text._Z5kmainPj,"ax",@progbits
	.align	128
        .global         _Z5kmainPj
        .type           _Z5kmainPj,@function
        .size           _Z5kmainPj,(.L_x_10 - _Z5kmainPj)
        .other          _Z5kmainPj,@"STO_CUDA_ENTRY STV_DEFAULT"
_Z5kmainPj:
.text._Z5kmainPj:
[----:B------:R-:W-:Y:S01]  /*0000*/  LDC R1, c[0x0][0x37c] ;  /* 0x0000df00ff017b82 */ /* 0x000fe20000000800 */
[----:B------:R-:W0:Y:S01]  /*0010*/  LDCU.64 UR4, c[0x4][0x8] ;  /* 0x01000100ff0477ac */ /* 0x000e220008000a00 */
[----:B------:R-:W-:Y:S02]  /*0020*/  IMAD.MOV.U32 R8, RZ, RZ, RZ ;  /* 0x000000ffff087224 */ /* 0x000fe400078e00ff */
[----:B------:R-:W-:Y:S01]  /*0030*/  IMAD.MOV.U32 R9, RZ, RZ, 0x1 ;  /* 0x00000001ff097424 */ /* 0x000fe200078e00ff */
[----:B0-----:R-:W-:Y:S01]  /*0040*/  MOV R4, UR4 ;  /* 0x0000000400047c02 */ /* 0x001fe20008000f00 */
[----:B------:R-:W-:-:S05]  /*0050*/  IMAD.U32 R5, RZ, RZ, UR5 ;  /* 0x00000005ff057e24 */ /* 0x000fca000f8e00ff */
[----:B------:R-:W2:Y:S01]  /*0060*/  ATOMG.E.CAS.STRONG.GPU PT, R4, [R4], R8, R9 ;  /* 0x00000008040473a9 */ /* 0x000ea200001ee109 */
[----:B------:R-:W0:Y:S01]  /*0070*/  LDC.64 R2, c[0x0][0x380] ;  /* 0x0000e000ff027b82 */ /* 0x000e220000000a00 */
[----:B------:R-:W1:Y:S01]  /*0080*/  LDCU.64 UR6, c[0x0][0x358] ;  /* 0x00006b00ff0677ac */ /* 0x000e620008000a00 */
[----:B------:R-:W-:Y:S01]  /*0090*/  BSSY B0, `(.L_x_0) ;  /* 0x000000f000007945 */ /* 0x000fe20003800000 */
[----:B------:R-:W-:Y:S01]  /*00a0*/  IMAD.MOV.U32 R7, RZ, RZ, 0x1 ;  /* 0x00000001ff077424 */ /* 0x000fe200078e00ff */
[----:B--2---:R-:W-:-:S13]  /*00b0*/  ISETP.NE.AND P0, PT, R4, RZ, PT ;  /* 0x000000ff0400720c */ /* 0x004fda0003f05270 */
[----:B01----:R-:W-:Y:S05]  /*00c0*/  @!P0 BRA `(.L_x_1) ;  /* 0x00000000002c8947 */ /* 0x003fea0003800000 */
.L_x_2:
[----:B------:R-:W-:Y:S05]  /*00d0*/  YIELD ;  /* 0x0000000000007946 */ /* 0x000fea0003800000 */
[----:B------:R-:W-:Y:S06]  /*00e0*/  MEMBAR.SC.GPU ;  /* 0x0000000000007992 */ /* 0x000fec0000002000 */
[----:B------:R-:W-:-:S00]  /*00f0*/  ERRBAR ;  /* 0x00000000000079ab */ /* 0x000fc00000000000 */
[----:B------:R-:W-:Y:S06]  /*0100*/  CGAERRBAR ;  /* 0x00000000000075ab */ /* 0x000fec0000000000 */
[----:B------:R-:W-:Y:S01]  /*0110*/  CCTL.IVALL ;  /* 0x00000000ff00798f */ /* 0x000fe20002000000 */
[----:B------:R-:W-:Y:S01]  /*0120*/  MOV R4, UR4 ;  /* 0x0000000400047c02 */ /* 0x000fe20008000f00 */
[----:B------:R-:W-:Y:S02]  /*0130*/  IMAD.U32 R5, RZ, RZ, UR5 ;  /* 0x00000005ff057e24 */ /* 0x000fe4000f8e00ff */
[----:B------:R-:W-:-:S05]  /*0140*/  IMAD.MOV.U32 R6, RZ, RZ, RZ ;  /* 0x000000ffff067224 */ /* 0x000fca00078e00ff */
[----:B------:R-:W2:Y:S02]  /*0150*/  ATOMG.E.CAS.STRONG.GPU PT, R4, [R4], R6, R7 ;  /* 0x00000006040473a9 */ /* 0x000ea400001ee107 */
[----:B--2---:R-:W-:-:S13]  /*0160*/  ISETP.NE.AND P0, PT, R4, RZ, PT ;  /* 0x000000ff0400720c */ /* 0x004fda0003f05270 */
[----:B------:R-:W-:Y:S05]  /*0170*/  @P0 BRA `(.L_x_2) ;  /* 0xfffffffc00d40947 */ /* 0x000fea000383ffff */
.L_x_1:
[----:B------:R-:W-:Y:S05]  /*0180*/  BSYNC B0 ;  /* 0x0000000000007941 */ /* 0x000fea0003800000 */
.L_x_0:
[----:B------:R-:W2:Y:S01]  /*0190*/  LDG.E R0, desc[UR6][R2.64] ;  /* 0x0000000602007981 */ /* 0x000ea2000c1e1900 */
[----:B------:R-:W0:Y:S01]  /*01a0*/  LDC.64 R4, c[0x4][0x8] ;  /* 0x01000200ff047b82 */ /* 0x000e220000000a00 */
[----:B------:R-:W-:Y:S02]  /*01b0*/  HFMA2 R9, -RZ, RZ, 0, 5.9604644775390625e-08 ;  /* 0x00000001ff097431 */ /* 0x000fe400000001ff */
[----:B------:R-:W-:Y:S01]  /*01c0*/  IMAD.MOV.U32 R8, RZ, RZ, RZ ;  /* 0x000000ffff087224 */ /* 0x000fe200078e00ff */
[----:B--2---:R-:W-:-:S05]  /*01d0*/  IADD3 R7, PT, PT, R0, 0x1, RZ ;  /* 0x0000000100077810 */ /* 0x004fca0007ffe0ff */
[----:B------:R1:W-:Y:S01]  /*01e0*/  STG.E desc[UR6][R2.64], R7 ;  /* 0x0000000702007986 */ /* 0x0003e2000c101906 */
[----:B------:R-:W-:Y:S06]  /*01f0*/  MEMBAR.SC.GPU ;  /* 0x0000000000007992 */ /* 0x000fec0000002000 */
[----:B------:R-:W-:-:S00]  /*0200*/  ERRBAR ;  /* 0x00000000000079ab */ /* 0x000fc00000000000 */
[----:B------:R-:W-:Y:S06]  /*0210*/  CGAERRBAR ;  /* 0x00000000000075ab */ /* 0x000fec0000000000 */
[----:B------:R-:W-:Y:S04]  /*0220*/  CCTL.IVALL ;  /* 0x00000000ff00798f */ /* 0x000fe80002000000 */
[----:B0-----:R0:W5:Y:S04]  /*0230*/  ATOMG.E.EXCH.STRONG.GPU PT, RZ, desc[UR6][R4.64], RZ ;  /* 0x800000ff04ff79a8 */ /* 0x001168000c1ef106 */
[----:B------:R-:W2:Y:S01]  /*0240*/  ATOMG.E.CAS.STRONG.GPU PT, R0, [R4], R8, R9 ;  /* 0x00000008040073a9 */ /* 0x000ea200001ee109 */
[----:B-1----:R-:W1:Y:S01]  /*0250*/  LDC.64 R2, c[0x0][0x380] ;  /* 0x0000e000ff027b82 */ /* 0x002e620000000a00 */
[----:B------:R-:W-:Y:S01]  /*0260*/  BSSY B0, `(.L_x_3) ;  /* 0x000000d000007945 */ /* 0x000fe20003800000 */
[----:B--2---:R-:W-:-:S13]  /*0270*/  ISETP.NE.AND P0, PT, R0, RZ, PT ;  /* 0x000000ff0000720c */ /* 0x004fda0003f05270 */
[----:B01----:R-:W-:Y:S05]  /*0280*/  @!P0 BRA `(.L_x_4) ;  /* 0x0000000000288947 */ /* 0x003fea0003800000 */
.L_x_5:
[----:B------:R-:W-:Y:S05]  /*0290*/  YIELD ;  /* 0x0000000000007946 */ /* 0x000fea0003800000 */
[----:B------:R-:W-:Y:S06]  /*02a0*/  MEMBAR.SC.GPU ;  /* 0x0000000000007992 */ /* 0x000fec0000002000 */
[----:B------:R-:W-:-:S00]  /*02b0*/  ERRBAR ;  /* 0x00000000000079ab */ /* 0x000fc00000000000 */
[----:B------:R-:W-:Y:S06]  /*02c0*/  CGAERRBAR ;  /* 0x00000000000075ab */ /* 0x000fec0000000000 */
[----:B------:R-:W-:Y:S01]  /*02d0*/  CCTL.IVALL ;  /* 0x00000000ff00798f */ /* 0x000fe20002000000 */
[----:B------:R-:W-:Y:S01]  /*02e0*/  IMAD.MOV.U32 R6, RZ, RZ, RZ ;  /* 0x000000ffff067224 */ /* 0x000fe200078e00ff */
[----:B------:R-:W-:-:S05]  /*02f0*/  MOV R7, 0x1 ;  /* 0x0000000100077802 */ /* 0x000fca0000000f00 */
[----:B------:R-:W2:Y:S02]  /*0300*/  ATOMG.E.CAS.STRONG.GPU PT, R0, [R4], R6, R7 ;  /* 0x00000006040073a9 */ /* 0x000ea400001ee107 */
[----:B--2---:R-:W-:-:S13]  /*0310*/  ISETP.NE.AND P0, PT, R0, RZ, PT ;  /* 0x000000ff0000720c */ /* 0x004fda0003f05270 */
[----:B------:R-:W-:Y:S05]  /*0320*/  @P0 BRA `(.L_x_5) ;  /* 0xfffffffc00d80947 */ /* 0x000fea000383ffff */
.L_x_4:
[----:B------:R-:W-:Y:S05]  /*0330*/  BSYNC B0 ;  /* 0x0000000000007941 */ /* 0x000fea0003800000 */
.L_x_3:
[----:B------:R-:W2:Y:S01]  /*0340*/  LDG.E R0, desc[UR6][R2.64] ;  /* 0x0000000602007981 */ /* 0x000ea2000c1e1900 */
[----:B------:R-:W0:Y:S01]  /*0350*/  LDC.64 R4, c[0x4][0x8] ;  /* 0x01000200ff047b82 */ /* 0x000e220000000a00 */
[----:B------:R-:W-:Y:S02]  /*0360*/  HFMA2 R8, -RZ, RZ, 0, 0 ;  /* 0x00000000ff087431 */ /* 0x000fe400000001ff */
[----:B------:R-:W-:Y:S02]  /*0370*/  IMAD.MOV.U32 R9, RZ, RZ, 0x1 ;  /* 0x00000001ff097424 */ /* 0x000fe400078e00ff */
[----:B--2---:R-:W-:-:S05]  /*0380*/  IMAD.SHL.U32 R7, R0, 0x2, RZ ;  /* 0x0000000200077824 */ /* 0x004fca00078e00ff */
[----:B------:R1:W-:Y:S01]  /*0390*/  STG.E desc[UR6][R2.64], R7 ;  /* 0x0000000702007986 */ /* 0x0003e2000c101906 */
[----:B------:R-:W-:Y:S06]  /*03a0*/  MEMBAR.SC.GPU ;  /* 0x0000000000007992 */ /* 0x000fec0000002000 */
[----:B------:R-:W-:-:S00]  /*03b0*/  ERRBAR ;  /* 0x00000000000079ab */ /* 0x000fc00000000000 */
[----:B------:R-:W-:Y:S06]  /*03c0*/  CGAERRBAR ;  /* 0x00000000000075ab */ /* 0x000fec0000000000 */
[----:B------:R-:W-:Y:S04]  /*03d0*/  CCTL.IVALL ;  /* 0x00000000ff00798f */ /* 0x000fe80002000000 */
[----:B0-----:R1:W5:Y:S04]  /*03e0*/  ATOMG.E.EXCH.STRONG.GPU PT, RZ, desc[UR6][R4.64], RZ ;  /* 0x800000ff04ff79a8 */ /* 0x001368000c1ef106 */
[----:B------:R-:W2:Y:S01]  /*03f0*/  ATOMG.E.CAS.STRONG.GPU PT, R0, [R4], R8, R9 ;  /* 0x00000008040073a9 */ /* 0x000ea200001ee109 */
[----:B------:R-:W-:Y:S01]  /*0400*/  BSSY B0, `(.L_x_6) ;  /* 0x000000d000007945 */ /* 0x000fe20003800000 */
[----:B--2---:R-:W-:-:S13]  /*0410*/  ISETP.NE.AND P0, PT, R0, RZ, PT ;  /* 0x000000ff0000720c */ /* 0x004fda0003f05270 */
[----:B-1----:R-:W-:Y:S05]  /*0420*/  @!P0 BRA `(.L_x_7) ;  /* 0x0000000000288947 */ /* 0x002fea0003800000 */
[----:B------:R-:W-:-:S07]  /*0430*/  MOV R3, 0x1 ;  /* 0x0000000100037802 */ /* 0x000fce0000000f00 */
.L_x_8:
[----:B------:R-:W-:Y:S05]  /*0440*/  YIELD ;  /* 0x0000000000007946 */ /* 0x000fea0003800000 */
[----:B------:R-:W-:Y:S01]  /*0450*/  IMAD.MOV.U32 R2, RZ, RZ, RZ ;  /* 0x000000ffff027224 */ /* 0x000fe200078e00ff */
[----:B------:R-:W-:Y:S06]  /*0460*/  MEMBAR.SC.GPU ;  /* 0x0000000000007992 */ /* 0x000fec0000002000 */
[----:B------:R-:W-:-:S00]  /*0470*/  ERRBAR ;  /* 0x00000000000079ab */ /* 0x000fc00000000000 */
[----:B------:R-:W-:Y:S06]  /*0480*/  CGAERRBAR ;  /* 0x00000000000075ab */ /* 0x000fec0000000000 */
[----:B------:R-:W-:Y:S04]  /*0490*/  CCTL.IVALL ;  /* 0x00000000ff00798f */ /* 0x000fe80002000000 */
[----:B------:R-:W2:Y:S02]  /*04a0*/  ATOMG.E.CAS.STRONG.GPU PT, R0, [R4], R2, R3 ;  /* 0x00000002040073a9 */ /* 0x000ea400001ee103 */
[----:B--2---:R-:W-:-:S13]  /*04b0*/  ISETP.NE.AND P0, PT, R0, RZ, PT ;  /* 0x000000ff0000720c */ /* 0x004fda0003f05270 */
[----:B------:R-:W-:Y:S05]  /*04c0*/  @P0 BRA `(.L_x_8) ;  /* 0xfffffffc00dc0947 */ /* 0x000fea000383ffff */
.L_x_7:
[----:B------:R-:W-:Y:S05]  /*04d0*/  BSYNC B0 ;  /* 0x0000000000007941 */ /* 0x000fea0003800000 */
.L_x_6:
[----:B------:R-:W0:Y:S02]  /*04e0*/  LDC.64 R2, c[0x0][0x380] ;  /* 0x0000e000ff027b82 */ /* 0x000e240000000a00 */
[----:B0-----:R-:W2:Y:S06]  /*04f0*/  LDG.E R0, desc[UR6][R2.64] ;  /* 0x0000000602007981 */ /* 0x001eac000c1e1900 */
[----:B------:R-:W0:Y:S01]  /*0500*/  LDC.64 R4, c[0x4][0x8] ;  /* 0x01000200ff047b82 */ /* 0x000e220000000a00 */
[----:B--2---:R-:W-:-:S05]  /*0510*/  IADD3 R7, PT, PT, R0, 0x3, RZ ;  /* 0x0000000300077810 */ /* 0x004fca0007ffe0ff */
[----:B------:R-:W-:Y:S01]  /*0520*/  STG.E desc[UR6][R2.64], R7 ;  /* 0x0000000702007986 */ /* 0x000fe2000c101906 */
[----:B------:R-:W-:Y:S06]  /*0530*/  MEMBAR.SC.GPU ;  /* 0x0000000000007992 */ /* 0x000fec0000002000 */
[----:B------:R-:W-:-:S00]  /*0540*/  ERRBAR ;  /* 0x00000000000079ab */ /* 0x000fc00000000000 */
[----:B------:R-:W-:Y:S06]  /*0550*/  CGAERRBAR ;  /* 0x00000000000075ab */ /* 0x000fec0000000000 */
[----:B------:R-:W-:Y:S04]  /*0560*/  CCTL.IVALL ;  /* 0x00000000ff00798f */ /* 0x000fe80002000000 */
[----:B0-----:R-:W-:Y:S01]  /*0570*/  ATOMG.E.EXCH.STRONG.GPU PT, RZ, desc[UR6][R4.64], RZ ;  /* 0x800000ff04ff79a8 */ /* 0x001fe2000c1ef106 */
[----:B------:R-:W-:Y:S05]  /*0580*/  EXIT ;  /* 0x000000000000794d */ /* 0x000fea0003800000 */
.L_x_9:
[----:B------:R-:W-:-:S00]  /*0590*/  BRA `(.L_x_9) ;  /* 0xfffffffc00fc7947 */ /* 0x000fc0000383ffff */
[----:B------:R-:W-:-:S00]  /*05a0*/  NOP ;  /* 0x0000000000007918 */ /* 0x000fc00000000000 */
        /* <DEDUP_REMOVED lines=13> */
.L_x_10:


//--------------------- .nv.shared.reserved.0     --------------------------
	.section	.nv.shared.reserved.0,"aw",@nobits
	.weak		__nv_reservedSMEM_offset_0_alias
	.size		__nv_reservedSMEM_offset_0_alias, 0, 64
	.other		__nv_reservedSMEM_offset_0_alias,@"STO_CUDA_RESERVED_SHARED STV_DEFAULT"
__nv_reservedSMEM_offset_0_alias:
	.zero		0
	.zero		64


//--------------------- .nv.global                --------------------------
	.section	.nv.global,"aw",@nobits
	.align	4
.nv.global:
	.type		flag,@object
	.size		flag,(lock - flag)
flag:
	.zero		4
	.type		lock,@object
	.size		lock,(.L_1 - lock)
lock:
	.zero		4
.L_1:


//--------------------- .nv.constant0._Z5kmainPj  --------------------------
	.section	.nv.constant0._Z5kmainPj,"a",@progbits
	.sectionflags	@""
	.align	4
.nv.constant0._Z5kmainPj:
	.zero		904


//--------------------- SYMBOLS --------------------------

	.type		.nv.reservedSmem.offset0,@object
	.size		.nv.reservedSmem.offset0,0x4
